//
// Generated by NVIDIA NVVM Compiler
//
// Compiler Build ID: CL-36424714
// Cuda compilation tools, release 13.0, V13.0.88
// Based on NVVM 20.0.0
//

.version 9.0
.target sm_100
.address_size 64

	// .globl	_ZN3cub18CUB_300001_SM_10006detail11EmptyKernelIvEEvv
.global .align 1 .b8 _ZN40_INTERNAL_7637f6b7_4_k_cu_e20a3cbf_999884cuda3std3__45__cpo5beginE[1];
.global .align 1 .b8 _ZN40_INTERNAL_7637f6b7_4_k_cu_e20a3cbf_999884cuda3std3__45__cpo3endE[1];
.global .align 1 .b8 _ZN40_INTERNAL_7637f6b7_4_k_cu_e20a3cbf_999884cuda3std3__45__cpo6cbeginE[1];
.global .align 1 .b8 _ZN40_INTERNAL_7637f6b7_4_k_cu_e20a3cbf_999884cuda3std3__45__cpo4cendE[1];
.global .align 1 .b8 _ZN40_INTERNAL_7637f6b7_4_k_cu_e20a3cbf_999884cuda3std3__45__cpo6rbeginE[1];
.global .align 1 .b8 _ZN40_INTERNAL_7637f6b7_4_k_cu_e20a3cbf_999884cuda3std3__45__cpo4rendE[1];
.global .align 1 .b8 _ZN40_INTERNAL_7637f6b7_4_k_cu_e20a3cbf_999884cuda3std3__45__cpo7crbeginE[1];
.global .align 1 .b8 _ZN40_INTERNAL_7637f6b7_4_k_cu_e20a3cbf_999884cuda3std3__45__cpo5crendE[1];
.global .align 1 .b8 _ZN40_INTERNAL_7637f6b7_4_k_cu_e20a3cbf_999884cuda3std3__442_GLOBAL__N__7637f6b7_4_k_cu_e20a3cbf_999886ignoreE[1];
.global .align 1 .b8 _ZN40_INTERNAL_7637f6b7_4_k_cu_e20a3cbf_999884cuda3std3__419piecewise_constructE[1];
.global .align 1 .b8 _ZN40_INTERNAL_7637f6b7_4_k_cu_e20a3cbf_999884cuda3std3__48in_placeE[1];
.global .align 1 .b8 _ZN40_INTERNAL_7637f6b7_4_k_cu_e20a3cbf_999884cuda3std3__420unreachable_sentinelE[1];
.global .align 1 .b8 _ZN40_INTERNAL_7637f6b7_4_k_cu_e20a3cbf_999884cuda3std3__47nulloptE[1];
.global .align 1 .b8 _ZN40_INTERNAL_7637f6b7_4_k_cu_e20a3cbf_999884cuda3std3__48unexpectE[1];
.global .align 1 .b8 _ZN40_INTERNAL_7637f6b7_4_k_cu_e20a3cbf_999884cuda3std6ranges3__45__cpo4swapE[1];
.global .align 1 .b8 _ZN40_INTERNAL_7637f6b7_4_k_cu_e20a3cbf_999884cuda3std6ranges3__45__cpo9iter_moveE[1];
.global .align 1 .b8 _ZN40_INTERNAL_7637f6b7_4_k_cu_e20a3cbf_999884cuda3std6ranges3__45__cpo5beginE[1];
.global .align 1 .b8 _ZN40_INTERNAL_7637f6b7_4_k_cu_e20a3cbf_999884cuda3std6ranges3__45__cpo3endE[1];
.global .align 1 .b8 _ZN40_INTERNAL_7637f6b7_4_k_cu_e20a3cbf_999884cuda3std6ranges3__45__cpo6cbeginE[1];
.global .align 1 .b8 _ZN40_INTERNAL_7637f6b7_4_k_cu_e20a3cbf_999884cuda3std6ranges3__45__cpo4cendE[1];
.global .align 1 .b8 _ZN40_INTERNAL_7637f6b7_4_k_cu_e20a3cbf_999884cuda3std6ranges3__45__cpo7advanceE[1];
.global .align 1 .b8 _ZN40_INTERNAL_7637f6b7_4_k_cu_e20a3cbf_999884cuda3std6ranges3__45__cpo9iter_swapE[1];
.global .align 1 .b8 _ZN40_INTERNAL_7637f6b7_4_k_cu_e20a3cbf_999884cuda3std6ranges3__45__cpo4nextE[1];
.global .align 1 .b8 _ZN40_INTERNAL_7637f6b7_4_k_cu_e20a3cbf_999884cuda3std6ranges3__45__cpo4prevE[1];
.global .align 1 .b8 _ZN40_INTERNAL_7637f6b7_4_k_cu_e20a3cbf_999884cuda3std6ranges3__45__cpo4dataE[1];
.global .align 1 .b8 _ZN40_INTERNAL_7637f6b7_4_k_cu_e20a3cbf_999884cuda3std6ranges3__45__cpo5cdataE[1];
.global .align 1 .b8 _ZN40_INTERNAL_7637f6b7_4_k_cu_e20a3cbf_999884cuda3std6ranges3__45__cpo4sizeE[1];
.global .align 1 .b8 _ZN40_INTERNAL_7637f6b7_4_k_cu_e20a3cbf_999884cuda3std6ranges3__45__cpo5ssizeE[1];
.global .align 1 .b8 _ZN40_INTERNAL_7637f6b7_4_k_cu_e20a3cbf_999884cuda3std6ranges3__45__cpo8distanceE[1];
.global .align 1 .b8 _ZN40_INTERNAL_7637f6b7_4_k_cu_e20a3cbf_999886thrust24THRUST_300001_SM_1000_NS8cuda_cub3parE[1];
.global .align 1 .b8 _ZN40_INTERNAL_7637f6b7_4_k_cu_e20a3cbf_999886thrust24THRUST_300001_SM_1000_NS8cuda_cub10par_nosyncE[1];
.global .align 1 .b8 _ZN40_INTERNAL_7637f6b7_4_k_cu_e20a3cbf_999886thrust24THRUST_300001_SM_1000_NS6system6detail10sequential3seqE[1];
.global .align 1 .b8 _ZN40_INTERNAL_7637f6b7_4_k_cu_e20a3cbf_999886thrust24THRUST_300001_SM_1000_NS12placeholders2_1E[1];
.global .align 1 .b8 _ZN40_INTERNAL_7637f6b7_4_k_cu_e20a3cbf_999886thrust24THRUST_300001_SM_1000_NS12placeholders2_2E[1];
.global .align 1 .b8 _ZN40_INTERNAL_7637f6b7_4_k_cu_e20a3cbf_999886thrust24THRUST_300001_SM_1000_NS12placeholders2_3E[1];
.global .align 1 .b8 _ZN40_INTERNAL_7637f6b7_4_k_cu_e20a3cbf_999886thrust24THRUST_300001_SM_1000_NS12placeholders2_4E[1];
.global .align 1 .b8 _ZN40_INTERNAL_7637f6b7_4_k_cu_e20a3cbf_999886thrust24THRUST_300001_SM_1000_NS12placeholders2_5E[1];
.global .align 1 .b8 _ZN40_INTERNAL_7637f6b7_4_k_cu_e20a3cbf_999886thrust24THRUST_300001_SM_1000_NS12placeholders2_6E[1];
.global .align 1 .b8 _ZN40_INTERNAL_7637f6b7_4_k_cu_e20a3cbf_999886thrust24THRUST_300001_SM_1000_NS12placeholders2_7E[1];
.global .align 1 .b8 _ZN40_INTERNAL_7637f6b7_4_k_cu_e20a3cbf_999886thrust24THRUST_300001_SM_1000_NS12placeholders2_8E[1];
.global .align 1 .b8 _ZN40_INTERNAL_7637f6b7_4_k_cu_e20a3cbf_999886thrust24THRUST_300001_SM_1000_NS12placeholders2_9E[1];
.global .align 1 .b8 _ZN40_INTERNAL_7637f6b7_4_k_cu_e20a3cbf_999886thrust24THRUST_300001_SM_1000_NS12placeholders3_10E[1];
.global .align 1 .b8 _ZN40_INTERNAL_7637f6b7_4_k_cu_e20a3cbf_999886thrust24THRUST_300001_SM_1000_NS3seqE[1];

.visible .entry _ZN3cub18CUB_300001_SM_10006detail11EmptyKernelIvEEvv()
{


	ret;

}


// ===== COMPILED SASS (sm_100) =====

	.target	sm_100

	.elftype	@"ET_EXEC"


//--------------------- .note.nv.tkinfo           --------------------------
	.section	.note.nv.tkinfo,"",@"SHT_NOTE"
	.sectionflags	@"SHF_NOTE_NV_TKINFO"
	.tkinfo
        /*0018*/ 	.word	0x00000002
        /*0030*/ 	.string	""
        /*0030*/ 	.string	"ptxas"
        /*0030*/ 	.string	"Cuda compilation tools, release 13.0, V13.0.88"
        /*0030*/ 	.string	"Build cuda_13.0.r13.0/compiler.36424714_0"
        /*0030*/ 	.string	"-arch sm_100 -m 64 "



//--------------------- .note.nv.cuinfo           --------------------------
	.section	.note.nv.cuinfo,"",@"SHT_NOTE"
	.sectionflags	@"SHF_NOTE_NV_CUINFO"
        /*0018*/ 	.short	0x0002
        /*001a*/ 	.short	0x0064
        /*001c*/ 	.short	0x0082
	.zero		2


//--------------------- .nv.info                  --------------------------
	.section	.nv.info,"",@"SHT_CUDA_INFO"
	.align	4


	//----- nvinfo : EIATTR_REGCOUNT
	.align		4
        /*0000*/ 	.byte	0x04, 0x2f
        /*0002*/ 	.short	(.L_44 - .L_43)
	.align		4
.L_43:
        /*0004*/ 	.word	index@(_ZN3cub18CUB_300001_SM_10006detail11EmptyKernelIvEEvv)
        /*0008*/ 	.word	0x00000004


	//----- nvinfo : EIATTR_FRAME_SIZE
	.align		4
.L_44:
        /*000c*/ 	.byte	0x04, 0x11
        /*000e*/ 	.short	(.L_46 - .L_45)
	.align		4
.L_45:
        /*0010*/ 	.word	index@(_ZN3cub18CUB_300001_SM_10006detail11EmptyKernelIvEEvv)
        /*0014*/ 	.word	0x00000000


	//----- nvinfo : EIATTR_MIN_STACK_SIZE
	.align		4
.L_46:
        /*0018*/ 	.byte	0x04, 0x12
        /*001a*/ 	.short	(.L_48 - .L_47)
	.align		4
.L_47:
        /*001c*/ 	.word	index@(_ZN3cub18CUB_300001_SM_10006detail11EmptyKernelIvEEvv)
        /*0020*/ 	.word	0x00000000
.L_48:


//--------------------- .nv.compat                --------------------------
	.section	.nv.compat,"",@"SHT_CUDA_COMPAT_INFO"
	.align	4
        /*0000*/ 	.byte	0x02, 0x09, 0x00, 0x00, 0x02, 0x02, 0x01, 0x00, 0x02, 0x05, 0x05, 0x00, 0x03, 0x07, 0x01, 0x01
        /*0010*/ 	.byte	0x02, 0x03, 0x00, 0x00, 0x02, 0x06, 0x01, 0x00, 0x04, 0x0b, 0x08, 0x00, 0x09, 0x00, 0x00, 0x00
        /*0020*/ 	.byte	0x00, 0x00, 0x00, 0x00


//--------------------- .nv.info._ZN3cub18CUB_300001_SM_10006detail11EmptyKernelIvEEvv --------------------------
	.section	.nv.info._ZN3cub18CUB_300001_SM_10006detail11EmptyKernelIvEEvv,"",@"SHT_CUDA_INFO"
	.sectionflags	@""
	.align	4


	//----- nvinfo : EIATTR_CUDA_API_VERSION
	.align		4
        /*0000*/ 	.byte	0x04, 0x37
        /*0002*/ 	.short	(.L_50 - .L_49)
.L_49:
        /*0004*/ 	.word	0x00000082


	//----- nvinfo : EIATTR_SPARSE_MMA_MASK
	.align		4
.L_50:
        /*0008*/ 	.byte	0x03, 0x50
        /*000a*/ 	.short	0x0000


	//----- nvinfo : EIATTR_MAXREG_COUNT
	.align		4
        /*000c*/ 	.byte	0x03, 0x1b
        /*000e*/ 	.short	0x00ff


	//----- nvinfo : EIATTR_MERCURY_ISA_VERSION
	.align		4
        /*0010*/ 	.byte	0x03, 0x5f
        /*0012*/ 	.short	0x0101


	//----- nvinfo : EIATTR_VRC_CTA_INIT_COUNT
	.align		4
        /*0014*/ 	.byte	0x02, 0x4a
	.zero		1
	.zero		1


	//----- nvinfo : EIATTR_EXIT_INSTR_OFFSETS
	.align		4
        /*0018*/ 	.byte	0x04, 0x1c
        /*001a*/ 	.short	(.L_52 - .L_51)


	//   ....[0]....
.L_51:
        /*001c*/ 	.word	0x00000010


	//----- nvinfo : EIATTR_SW_WAR
	.align		4
.L_52:
        /*0020*/ 	.byte	0x04, 0x36
        /*0022*/ 	.short	(.L_54 - .L_53)
.L_53:
        /*0024*/ 	.word	0x00000008
.L_54:


//--------------------- .nv.callgraph             --------------------------
	.section	.nv.callgraph,"",@"SHT_CUDA_CALLGRAPH"
	.align	4
	.sectionentsize	8
	.align		4
        /*0000*/ 	.word	0x00000000
	.align		4
        /*0004*/ 	.word	0xffffffff
	.align		4
        /*0008*/ 	.word	0x00000000
	.align		4
        /*000c*/ 	.word	0xfffffffe
	.align		4
        /*0010*/ 	.word	0x00000000
	.align		4
        /*0014*/ 	.word	0xfffffffd
	.align		4
        /*0018*/ 	.word	0x00000000
	.align		4
        /*001c*/ 	.word	0xfffffffc


//--------------------- .nv.constant4             --------------------------
	.section	.nv.constant4,"a",@progbits
	.align	8
	.align		8
.nv.constant4:
        /*0000*/ 	.dword	_ZN41_INTERNAL_7637f6b7_4_k_cu_e20a3cbf_1003244cuda3std3__45__cpo5beginE
	.align		8
        /*0008*/ 	.dword	_ZN41_INTERNAL_7637f6b7_4_k_cu_e20a3cbf_1003244cuda3std3__45__cpo3endE
	.align		8
        /*0010*/ 	.dword	_ZN41_INTERNAL_7637f6b7_4_k_cu_e20a3cbf_1003244cuda3std3__45__cpo6cbeginE
	.align		8
        /*0018*/ 	.dword	_ZN41_INTERNAL_7637f6b7_4_k_cu_e20a3cbf_1003244cuda3std3__45__cpo4cendE
	.align		8
        /*0020*/ 	.dword	_ZN41_INTERNAL_7637f6b7_4_k_cu_e20a3cbf_1003244cuda3std3__45__cpo6rbeginE
	.align		8
        /*0028*/ 	.dword	_ZN41_INTERNAL_7637f6b7_4_k_cu_e20a3cbf_1003244cuda3std3__45__cpo4rendE
	.align		8
        /*0030*/ 	.dword	_ZN41_INTERNAL_7637f6b7_4_k_cu_e20a3cbf_1003244cuda3std3__45__cpo7crbeginE
	.align		8
        /*0038*/ 	.dword	_ZN41_INTERNAL_7637f6b7_4_k_cu_e20a3cbf_1003244cuda3std3__45__cpo5crendE
	.align		8
        /*0040*/ 	.dword	_ZN41_INTERNAL_7637f6b7_4_k_cu_e20a3cbf_1003244cuda3std3__443_GLOBAL__N__7637f6b7_4_k_cu_e20a3cbf_1003246ignoreE
	.align		8
        /*0048*/ 	.dword	_ZN41_INTERNAL_7637f6b7_4_k_cu_e20a3cbf_1003244cuda3std3__419piecewise_constructE
	.align		8
        /*0050*/ 	.dword	_ZN41_INTERNAL_7637f6b7_4_k_cu_e20a3cbf_1003244cuda3std3__48in_placeE
	.align		8
        /*0058*/ 	.dword	_ZN41_INTERNAL_7637f6b7_4_k_cu_e20a3cbf_1003244cuda3std3__420unreachable_sentinelE
	.align		8
        /*0060*/ 	.dword	_ZN41_INTERNAL_7637f6b7_4_k_cu_e20a3cbf_1003244cuda3std3__47nulloptE
	.align		8
        /*0068*/ 	.dword	_ZN41_INTERNAL_7637f6b7_4_k_cu_e20a3cbf_1003244cuda3std3__48unexpectE
	.align		8
        /*0070*/ 	.dword	_ZN41_INTERNAL_7637f6b7_4_k_cu_e20a3cbf_1003244cuda3std6ranges3__45__cpo4swapE
	.align		8
        /*0078*/ 	.dword	_ZN41_INTERNAL_7637f6b7_4_k_cu_e20a3cbf_1003244cuda3std6ranges3__45__cpo9iter_moveE
	.align		8
        /*0080*/ 	.dword	_ZN41_INTERNAL_7637f6b7_4_k_cu_e20a3cbf_1003244cuda3std6ranges3__45__cpo5beginE
	.align		8
        /*0088*/ 	.dword	_ZN41_INTERNAL_7637f6b7_4_k_cu_e20a3cbf_1003244cuda3std6ranges3__45__cpo3endE
	.align		8
        /*0090*/ 	.dword	_ZN41_INTERNAL_7637f6b7_4_k_cu_e20a3cbf_1003244cuda3std6ranges3__45__cpo6cbeginE
	.align		8
        /*0098*/ 	.dword	_ZN41_INTERNAL_7637f6b7_4_k_cu_e20a3cbf_1003244cuda3std6ranges3__45__cpo4cendE
	.align		8
        /*00a0*/ 	.dword	_ZN41_INTERNAL_7637f6b7_4_k_cu_e20a3cbf_1003244cuda3std6ranges3__45__cpo7advanceE
	.align		8
        /*00a8*/ 	.dword	_ZN41_INTERNAL_7637f6b7_4_k_cu_e20a3cbf_1003244cuda3std6ranges3__45__cpo9iter_swapE
	.align		8
        /*00b0*/ 	.dword	_ZN41_INTERNAL_7637f6b7_4_k_cu_e20a3cbf_1003244cuda3std6ranges3__45__cpo4nextE
	.align		8
        /*00b8*/ 	.dword	_ZN41_INTERNAL_7637f6b7_4_k_cu_e20a3cbf_1003244cuda3std6ranges3__45__cpo4prevE
	.align		8
        /*00c0*/ 	.dword	_ZN41_INTERNAL_7637f6b7_4_k_cu_e20a3cbf_1003244cuda3std6ranges3__45__cpo4dataE
	.align		8
        /*00c8*/ 	.dword	_ZN41_INTERNAL_7637f6b7_4_k_cu_e20a3cbf_1003244cuda3std6ranges3__45__cpo5cdataE
	.align		8
        /*00d0*/ 	.dword	_ZN41_INTERNAL_7637f6b7_4_k_cu_e20a3cbf_1003244cuda3std6ranges3__45__cpo4sizeE
	.align		8
        /*00d8*/ 	.dword	_ZN41_INTERNAL_7637f6b7_4_k_cu_e20a3cbf_1003244cuda3std6ranges3__45__cpo5ssizeE
	.align		8
        /*00e0*/ 	.dword	_ZN41_INTERNAL_7637f6b7_4_k_cu_e20a3cbf_1003244cuda3std6ranges3__45__cpo8distanceE
	.align		8
        /*00e8*/ 	.dword	_ZN41_INTERNAL_7637f6b7_4_k_cu_e20a3cbf_1003246thrust24THRUST_300001_SM_1000_NS8cuda_cub3parE
	.align		8
        /*00f0*/ 	.dword	_ZN41_INTERNAL_7637f6b7_4_k_cu_e20a3cbf_1003246thrust24THRUST_300001_SM_1000_NS8cuda_cub10par_nosyncE
	.align		8
        /*00f8*/ 	.dword	_ZN41_INTERNAL_7637f6b7_4_k_cu_e20a3cbf_1003246thrust24THRUST_300001_SM_1000_NS6system6detail10sequential3seqE
	.align		8
        /*0100*/ 	.dword	_ZN41_INTERNAL_7637f6b7_4_k_cu_e20a3cbf_1003246thrust24THRUST_300001_SM_1000_NS12placeholders2_1E
	.align		8
        /*0108*/ 	.dword	_ZN41_INTERNAL_7637f6b7_4_k_cu_e20a3cbf_1003246thrust24THRUST_300001_SM_1000_NS12placeholders2_2E
	.align		8
        /*0110*/ 	.dword	_ZN41_INTERNAL_7637f6b7_4_k_cu_e20a3cbf_1003246thrust24THRUST_300001_SM_1000_NS12placeholders2_3E
	.align		8
        /*0118*/ 	.dword	_ZN41_INTERNAL_7637f6b7_4_k_cu_e20a3cbf_1003246thrust24THRUST_300001_SM_1000_NS12placeholders2_4E
	.align		8
        /*0120*/ 	.dword	_ZN41_INTERNAL_7637f6b7_4_k_cu_e20a3cbf_1003246thrust24THRUST_300001_SM_1000_NS12placeholders2_5E
	.align		8
        /*0128*/ 	.dword	_ZN41_INTERNAL_7637f6b7_4_k_cu_e20a3cbf_1003246thrust24THRUST_300001_SM_1000_NS12placeholders2_6E
	.align		8
        /*0130*/ 	.dword	_ZN41_INTERNAL_7637f6b7_4_k_cu_e20a3cbf_1003246thrust24THRUST_300001_SM_1000_NS12placeholders2_7E
	.align		8
        /*0138*/ 	.dword	_ZN41_INTERNAL_7637f6b7_4_k_cu_e20a3cbf_1003246thrust24THRUST_300001_SM_1000_NS12placeholders2_8E
	.align		8
        /*0140*/ 	.dword	_ZN41_INTERNAL_7637f6b7_4_k_cu_e20a3cbf_1003246thrust24THRUST_300001_SM_1000_NS12placeholders2_9E
	.align		8
        /*0148*/ 	.dword	_ZN41_INTERNAL_7637f6b7_4_k_cu_e20a3cbf_1003246thrust24THRUST_300001_SM_1000_NS12placeholders3_10E
	.align		8
        /*0150*/ 	.dword	_ZN41_INTERNAL_7637f6b7_4_k_cu_e20a3cbf_1003246thrust24THRUST_300001_SM_1000_NS3seqE


//--------------------- .text._ZN3cub18CUB_300001_SM_10006detail11EmptyKernelIvEEvv --------------------------
	.section	.text._ZN3cub18CUB_300001_SM_10006detail11EmptyKernelIvEEvv,"ax",@progbits
	.align	128
        .global         _ZN3cub18CUB_300001_SM_10006detail11EmptyKernelIvEEvv
        .type           _ZN3cub18CUB_300001_SM_10006detail11EmptyKernelIvEEvv,@function
        .size           _ZN3cub18CUB_300001_SM_10006detail11EmptyKernelIvEEvv,(.L_x_1 - _ZN3cub18CUB_300001_SM_10006detail11EmptyKernelIvEEvv)
        .other          _ZN3cub18CUB_300001_SM_10006detail11EmptyKernelIvEEvv,@"STO_CUDA_ENTRY STV_DEFAULT"
_ZN3cub18CUB_300001_SM_10006detail11EmptyKernelIvEEvv:
.text._ZN3cub18CUB_300001_SM_10006detail11EmptyKernelIvEEvv:
[----:B------:R-:W-:Y:S01]  /*0000*/  LDC R1, c[0x0][0x37c] ;  /* 0x0000df00ff017b82 */ /* 0x000fe20000000800 */
[----:B------:R-:W-:Y:S05]  /*0010*/  EXIT ;  /* 0x000000000000794d */ /* 0x000fea0003800000 */
.L_x_0:
[----:B------:R-:W-:-:S00]  /*0020*/  BRA `(.L_x_0) ;  /* 0xfffffffc00fc7947 */ /* 0x000fc0000383ffff */
[----:B------:R-:W-:-:S00]  /*0030*/  NOP ;  /* 0x0000000000007918 */ /* 0x000fc00000000000 */
        /* <DEDUP_REMOVED lines=12> */
.L_x_1:


//--------------------- .nv.shared.reserved.0     --------------------------
	.section	.nv.shared.reserved.0,"aw",@nobits
	.weak		__nv_reservedSMEM_offset_0_alias
	.size		__nv_reservedSMEM_offset_0_alias, 0, 64
	.other		__nv_reservedSMEM_offset_0_alias,@"STO_CUDA_RESERVED_SHARED STV_DEFAULT"
__nv_reservedSMEM_offset_0_alias:
	.zero		0
	.zero		64


//--------------------- .nv.global                --------------------------
	.section	.nv.global,"aw",@nobits
.nv.global:
	.type		_ZN41_INTERNAL_7637f6b7_4_k_cu_e20a3cbf_1003246thrust24THRUST_300001_SM_1000_NS3seqE,@object
	.size		_ZN41_INTERNAL_7637f6b7_4_k_cu_e20a3cbf_1003246thrust24THRUST_300001_SM_1000_NS3seqE,(_ZN41_INTERNAL_7637f6b7_4_k_cu_e20a3cbf_1003244cuda3std3__48in_placeE - _ZN41_INTERNAL_7637f6b7_4_k_cu_e20a3cbf_1003246thrust24THRUST_300001_SM_1000_NS3seqE)
_ZN41_INTERNAL_7637f6b7_4_k_cu_e20a3cbf_1003246thrust24THRUST_300001_SM_1000_NS3seqE:
	.zero		1
	.type		_ZN41_INTERNAL_7637f6b7_4_k_cu_e20a3cbf_1003244cuda3std3__48in_placeE,@object
	.size		_ZN41_INTERNAL_7637f6b7_4_k_cu_e20a3cbf_1003244cuda3std3__48in_placeE,(_ZN41_INTERNAL_7637f6b7_4_k_cu_e20a3cbf_1003244cuda3std6ranges3__45__cpo4sizeE - _ZN41_INTERNAL_7637f6b7_4_k_cu_e20a3cbf_1003244cuda3std3__48in_placeE)
_ZN41_INTERNAL_7637f6b7_4_k_cu_e20a3cbf_1003244cuda3std3__48in_placeE:
	.zero		1
	.type		_ZN41_INTERNAL_7637f6b7_4_k_cu_e20a3cbf_1003244cuda3std6ranges3__45__cpo4sizeE,@object
	.size		_ZN41_INTERNAL_7637f6b7_4_k_cu_e20a3cbf_1003244cuda3std6ranges3__45__cpo4sizeE,(_ZN41_INTERNAL_7637f6b7_4_k_cu_e20a3cbf_1003246thrust24THRUST_300001_SM_1000_NS12placeholders2_3E - _ZN41_INTERNAL_7637f6b7_4_k_cu_e20a3cbf_1003244cuda3std6ranges3__45__cpo4sizeE)
_ZN41_INTERNAL_7637f6b7_4_k_cu_e20a3cbf_1003244cuda3std6ranges3__45__cpo4sizeE:
	.zero		1
	.type		_ZN41_INTERNAL_7637f6b7_4_k_cu_e20a3cbf_1003246thrust24THRUST_300001_SM_1000_NS12placeholders2_3E,@object
	.size		_ZN41_INTERNAL_7637f6b7_4_k_cu_e20a3cbf_1003246thrust24THRUST_300001_SM_1000_NS12placeholders2_3E,(_ZN41_INTERNAL_7637f6b7_4_k_cu_e20a3cbf_1003244cuda3std3__45__cpo6cbeginE - _ZN41_INTERNAL_7637f6b7_4_k_cu_e20a3cbf_1003246thrust24THRUST_300001_SM_1000_NS12placeholders2_3E)
_ZN41_INTERNAL_7637f6b7_4_k_cu_e20a3cbf_1003246thrust24THRUST_300001_SM_1000_NS12placeholders2_3E:
	.zero		1
	.type		_ZN41_INTERNAL_7637f6b7_4_k_cu_e20a3cbf_1003244cuda3std3__45__cpo6cbeginE,@object
	.size		_ZN41_INTERNAL_7637f6b7_4_k_cu_e20a3cbf_1003244cuda3std3__45__cpo6cbeginE,(_ZN41_INTERNAL_7637f6b7_4_k_cu_e20a3cbf_1003244cuda3std6ranges3__45__cpo6cbeginE - _ZN41_INTERNAL_7637f6b7_4_k_cu_e20a3cbf_1003244cuda3std3__45__cpo6cbeginE)
_ZN41_INTERNAL_7637f6b7_4_k_cu_e20a3cbf_1003244cuda3std3__45__cpo6cbeginE:
	.zero		1
	.type		_ZN41_INTERNAL_7637f6b7_4_k_cu_e20a3cbf_1003244cuda3std6ranges3__45__cpo6cbeginE,@object
	.size		_ZN41_INTERNAL_7637f6b7_4_k_cu_e20a3cbf_1003244cuda3std6ranges3__45__cpo6cbeginE,(_ZN41_INTERNAL_7637f6b7_4_k_cu_e20a3cbf_1003246thrust24THRUST_300001_SM_1000_NS12placeholders2_7E - _ZN41_INTERNAL_7637f6b7_4_k_cu_e20a3cbf_1003244cuda3std6ranges3__45__cpo6cbeginE)
_ZN41_INTERNAL_7637f6b7_4_k_cu_e20a3cbf_1003244cuda3std6ranges3__45__cpo6cbeginE:
	.zero		1
	.type		_ZN41_INTERNAL_7637f6b7_4_k_cu_e20a3cbf_1003246thrust24THRUST_300001_SM_1000_NS12placeholders2_7E,@object
	.size		_ZN41_INTERNAL_7637f6b7_4_k_cu_e20a3cbf_1003246thrust24THRUST_300001_SM_1000_NS12placeholders2_7E,(_ZN41_INTERNAL_7637f6b7_4_k_cu_e20a3cbf_1003244cuda3std3__45__cpo7crbeginE - _ZN41_INTERNAL_7637f6b7_4_k_cu_e20a3cbf_1003246thrust24THRUST_300001_SM_1000_NS12placeholders2_7E)
_ZN41_INTERNAL_7637f6b7_4_k_cu_e20a3cbf_1003246thrust24THRUST_300001_SM_1000_NS12placeholders2_7E:
	.zero		1
	.type		_ZN41_INTERNAL_7637f6b7_4_k_cu_e20a3cbf_1003244cuda3std3__45__cpo7crbeginE,@object
	.size		_ZN41_INTERNAL_7637f6b7_4_k_cu_e20a3cbf_1003244cuda3std3__45__cpo7crbeginE,(_ZN41_INTERNAL_7637f6b7_4_k_cu_e20a3cbf_1003244cuda3std6ranges3__45__cpo4nextE - _ZN41_INTERNAL_7637f6b7_4_k_cu_e20a3cbf_1003244cuda3std3__45__cpo7crbeginE)
_ZN41_INTERNAL_7637f6b7_4_k_cu_e20a3cbf_1003244cuda3std3__45__cpo7crbeginE:
	.zero		1
	.type		_ZN41_INTERNAL_7637f6b7_4_k_cu_e20a3cbf_1003244cuda3std6ranges3__45__cpo4nextE,@object
	.size		_ZN41_INTERNAL_7637f6b7_4_k_cu_e20a3cbf_1003244cuda3std6ranges3__45__cpo4nextE,(_ZN41_INTERNAL_7637f6b7_4_k_cu_e20a3cbf_1003244cuda3std6ranges3__45__cpo4swapE - _ZN41_INTERNAL_7637f6b7_4_k_cu_e20a3cbf_1003244cuda3std6ranges3__45__cpo4nextE)
_ZN41_INTERNAL_7637f6b7_4_k_cu_e20a3cbf_1003244cuda3std6ranges3__45__cpo4nextE:
	.zero		1
	.type		_ZN41_INTERNAL_7637f6b7_4_k_cu_e20a3cbf_1003244cuda3std6ranges3__45__cpo4swapE,@object
	.size		_ZN41_INTERNAL_7637f6b7_4_k_cu_e20a3cbf_1003244cuda3std6ranges3__45__cpo4swapE,(_ZN41_INTERNAL_7637f6b7_4_k_cu_e20a3cbf_1003246thrust24THRUST_300001_SM_1000_NS8cuda_cub10par_nosyncE - _ZN41_INTERNAL_7637f6b7_4_k_cu_e20a3cbf_1003244cuda3std6ranges3__45__cpo4swapE)
_ZN41_INTERNAL_7637f6b7_4_k_cu_e20a3cbf_1003244cuda3std6ranges3__45__cpo4swapE:
	.zero		1
	.type		_ZN41_INTERNAL_7637f6b7_4_k_cu_e20a3cbf_1003246thrust24THRUST_300001_SM_1000_NS8cuda_cub10par_nosyncE,@object
	.size		_ZN41_INTERNAL_7637f6b7_4_k_cu_e20a3cbf_1003246thrust24THRUST_300001_SM_1000_NS8cuda_cub10par_nosyncE,(_ZN41_INTERNAL_7637f6b7_4_k_cu_e20a3cbf_1003246thrust24THRUST_300001_SM_1000_NS12placeholders2_9E - _ZN41_INTERNAL_7637f6b7_4_k_cu_e20a3cbf_1003246thrust24THRUST_300001_SM_1000_NS8cuda_cub10par_nosyncE)
_ZN41_INTERNAL_7637f6b7_4_k_cu_e20a3cbf_1003246thrust24THRUST_300001_SM_1000_NS8cuda_cub10par_nosyncE:
	.zero		1
	.type		_ZN41_INTERNAL_7637f6b7_4_k_cu_e20a3cbf_1003246thrust24THRUST_300001_SM_1000_NS12placeholders2_9E,@object
	.size		_ZN41_INTERNAL_7637f6b7_4_k_cu_e20a3cbf_1003246thrust24THRUST_300001_SM_1000_NS12placeholders2_9E,(_ZN41_INTERNAL_7637f6b7_4_k_cu_e20a3cbf_1003244cuda3std3__443_GLOBAL__N__7637f6b7_4_k_cu_e20a3cbf_1003246ignoreE - _ZN41_INTERNAL_7637f6b7_4_k_cu_e20a3cbf_1003246thrust24THRUST_300001_SM_1000_NS12placeholders2_9E)
_ZN41_INTERNAL_7637f6b7_4_k_cu_e20a3cbf_1003246thrust24THRUST_300001_SM_1000_NS12placeholders2_9E:
	.zero		1
	.type		_ZN41_INTERNAL_7637f6b7_4_k_cu_e20a3cbf_1003244cuda3std3__443_GLOBAL__N__7637f6b7_4_k_cu_e20a3cbf_1003246ignoreE,@object
	.size		_ZN41_INTERNAL_7637f6b7_4_k_cu_e20a3cbf_1003244cuda3std3__443_GLOBAL__N__7637f6b7_4_k_cu_e20a3cbf_1003246ignoreE,(_ZN41_INTERNAL_7637f6b7_4_k_cu_e20a3cbf_1003244cuda3std6ranges3__45__cpo4dataE - _ZN41_INTERNAL_7637f6b7_4_k_cu_e20a3cbf_1003244cuda3std3__443_GLOBAL__N__7637f6b7_4_k_cu_e20a3cbf_1003246ignoreE)
_ZN41_INTERNAL_7637f6b7_4_k_cu_e20a3cbf_1003244cuda3std3__443_GLOBAL__N__7637f6b7_4_k_cu_e20a3cbf_1003246ignoreE:
	.zero		1
	.type		_ZN41_INTERNAL_7637f6b7_4_k_cu_e20a3cbf_1003244cuda3std6ranges3__45__cpo4dataE,@object
	.size		_ZN41_INTERNAL_7637f6b7_4_k_cu_e20a3cbf_1003244cuda3std6ranges3__45__cpo4dataE,(_ZN41_INTERNAL_7637f6b7_4_k_cu_e20a3cbf_1003246thrust24THRUST_300001_SM_1000_NS12placeholders2_1E - _ZN41_INTERNAL_7637f6b7_4_k_cu_e20a3cbf_1003244cuda3std6ranges3__45__cpo4dataE)
_ZN41_INTERNAL_7637f6b7_4_k_cu_e20a3cbf_1003244cuda3std6ranges3__45__cpo4dataE:
	.zero		1
	.type		_ZN41_INTERNAL_7637f6b7_4_k_cu_e20a3cbf_1003246thrust24THRUST_300001_SM_1000_NS12placeholders2_1E,@object
	.size		_ZN41_INTERNAL_7637f6b7_4_k_cu_e20a3cbf_1003246thrust24THRUST_300001_SM_1000_NS12placeholders2_1E,(_ZN41_INTERNAL_7637f6b7_4_k_cu_e20a3cbf_1003244cuda3std3__45__cpo5beginE - _ZN41_INTERNAL_7637f6b7_4_k_cu_e20a3cbf_1003246thrust24THRUST_300001_SM_1000_NS12placeholders2_1E)
_ZN41_INTERNAL_7637f6b7_4_k_cu_e20a3cbf_1003246thrust24THRUST_300001_SM_1000_NS12placeholders2_1E:
	.zero		1
	.type		_ZN41_INTERNAL_7637f6b7_4_k_cu_e20a3cbf_1003244cuda3std3__45__cpo5beginE,@object
	.size		_ZN41_INTERNAL_7637f6b7_4_k_cu_e20a3cbf_1003244cuda3std3__45__cpo5beginE,(_ZN41_INTERNAL_7637f6b7_4_k_cu_e20a3cbf_1003244cuda3std6ranges3__45__cpo5beginE - _ZN41_INTERNAL_7637f6b7_4_k_cu_e20a3cbf_1003244cuda3std3__45__cpo5beginE)
_ZN41_INTERNAL_7637f6b7_4_k_cu_e20a3cbf_1003244cuda3std3__45__cpo5beginE:
	.zero		1
	.type		_ZN41_INTERNAL_7637f6b7_4_k_cu_e20a3cbf_1003244cuda3std6ranges3__45__cpo5beginE,@object
	.size		_ZN41_INTERNAL_7637f6b7_4_k_cu_e20a3cbf_1003244cuda3std6ranges3__45__cpo5beginE,(_ZN41_INTERNAL_7637f6b7_4_k_cu_e20a3cbf_1003246thrust24THRUST_300001_SM_1000_NS12placeholders2_5E - _ZN41_INTERNAL_7637f6b7_4_k_cu_e20a3cbf_1003244cuda3std6ranges3__45__cpo5beginE)
_ZN41_INTERNAL_7637f6b7_4_k_cu_e20a3cbf_1003244cuda3std6ranges3__45__cpo5beginE:
	.zero		1
	.type		_ZN41_INTERNAL_7637f6b7_4_k_cu_e20a3cbf_1003246thrust24THRUST_300001_SM_1000_NS12placeholders2_5E,@object
	.size		_ZN41_INTERNAL_7637f6b7_4_k_cu_e20a3cbf_1003246thrust24THRUST_300001_SM_1000_NS12placeholders2_5E,(_ZN41_INTERNAL_7637f6b7_4_k_cu_e20a3cbf_1003244cuda3std3__45__cpo6rbeginE - _ZN41_INTERNAL_7637f6b7_4_k_cu_e20a3cbf_1003246thrust24THRUST_300001_SM_1000_NS12placeholders2_5E)
_ZN41_INTERNAL_7637f6b7_4_k_cu_e20a3cbf_1003246thrust24THRUST_300001_SM_1000_NS12placeholders2_5E:
	.zero		1
	.type		_ZN41_INTERNAL_7637f6b7_4_k_cu_e20a3cbf_1003244cuda3std3__45__cpo6rbeginE,@object
	.size		_ZN41_INTERNAL_7637f6b7_4_k_cu_e20a3cbf_1003244cuda3std3__45__cpo6rbeginE,(_ZN41_INTERNAL_7637f6b7_4_k_cu_e20a3cbf_1003244cuda3std6ranges3__45__cpo7advanceE - _ZN41_INTERNAL_7637f6b7_4_k_cu_e20a3cbf_1003244cuda3std3__45__cpo6rbeginE)
_ZN41_INTERNAL_7637f6b7_4_k_cu_e20a3cbf_1003244cuda3std3__45__cpo6rbeginE:
	.zero		1
	.type		_ZN41_INTERNAL_7637f6b7_4_k_cu_e20a3cbf_1003244cuda3std6ranges3__45__cpo7advanceE,@object
	.size		_ZN41_INTERNAL_7637f6b7_4_k_cu_e20a3cbf_1003244cuda3std6ranges3__45__cpo7advanceE,(_ZN41_INTERNAL_7637f6b7_4_k_cu_e20a3cbf_1003244cuda3std3__47nulloptE - _ZN41_INTERNAL_7637f6b7_4_k_cu_e20a3cbf_1003244cuda3std6ranges3__45__cpo7advanceE)
_ZN41_INTERNAL_7637f6b7_4_k_cu_e20a3cbf_1003244cuda3std6ranges3__45__cpo7advanceE:
	.zero		1
	.type		_ZN41_INTERNAL_7637f6b7_4_k_cu_e20a3cbf_1003244cuda3std3__47nulloptE,@object
	.size		_ZN41_INTERNAL_7637f6b7_4_k_cu_e20a3cbf_1003244cuda3std3__47nulloptE,(_ZN41_INTERNAL_7637f6b7_4_k_cu_e20a3cbf_1003244cuda3std6ranges3__45__cpo8distanceE - _ZN41_INTERNAL_7637f6b7_4_k_cu_e20a3cbf_1003244cuda3std3__47nulloptE)
_ZN41_INTERNAL_7637f6b7_4_k_cu_e20a3cbf_1003244cuda3std3__47nulloptE:
	.zero		1
	.type		_ZN41_INTERNAL_7637f6b7_4_k_cu_e20a3cbf_1003244cuda3std6ranges3__45__cpo8distanceE,@object
	.size		_ZN41_INTERNAL_7637f6b7_4_k_cu_e20a3cbf_1003244cuda3std6ranges3__45__cpo8distanceE,(_ZN41_INTERNAL_7637f6b7_4_k_cu_e20a3cbf_1003246thrust24THRUST_300001_SM_1000_NS12placeholders3_10E - _ZN41_INTERNAL_7637f6b7_4_k_cu_e20a3cbf_1003244cuda3std6ranges3__45__cpo8distanceE)
_ZN41_INTERNAL_7637f6b7_4_k_cu_e20a3cbf_1003244cuda3std6ranges3__45__cpo8distanceE:
	.zero		1
	.type		_ZN41_INTERNAL_7637f6b7_4_k_cu_e20a3cbf_1003246thrust24THRUST_300001_SM_1000_NS12placeholders3_10E,@object
	.size		_ZN41_INTERNAL_7637f6b7_4_k_cu_e20a3cbf_1003246thrust24THRUST_300001_SM_1000_NS12placeholders3_10E,(_ZN41_INTERNAL_7637f6b7_4_k_cu_e20a3cbf_1003244cuda3std3__419piecewise_constructE - _ZN41_INTERNAL_7637f6b7_4_k_cu_e20a3cbf_1003246thrust24THRUST_300001_SM_1000_NS12placeholders3_10E)
_ZN41_INTERNAL_7637f6b7_4_k_cu_e20a3cbf_1003246thrust24THRUST_300001_SM_1000_NS12placeholders3_10E:
	.zero		1
	.type		_ZN41_INTERNAL_7637f6b7_4_k_cu_e20a3cbf_1003244cuda3std3__419piecewise_constructE,@object
	.size		_ZN41_INTERNAL_7637f6b7_4_k_cu_e20a3cbf_1003244cuda3std3__419piecewise_constructE,(_ZN41_INTERNAL_7637f6b7_4_k_cu_e20a3cbf_1003244cuda3std6ranges3__45__cpo5cdataE - _ZN41_INTERNAL_7637f6b7_4_k_cu_e20a3cbf_1003244cuda3std3__419piecewise_constructE)
_ZN41_INTERNAL_7637f6b7_4_k_cu_e20a3cbf_1003244cuda3std3__419piecewise_constructE:
	.zero		1
	.type		_ZN41_INTERNAL_7637f6b7_4_k_cu_e20a3cbf_1003244cuda3std6ranges3__45__cpo5cdataE,@object
	.size		_ZN41_INTERNAL_7637f6b7_4_k_cu_e20a3cbf_1003244cuda3std6ranges3__45__cpo5cdataE,(_ZN41_INTERNAL_7637f6b7_4_k_cu_e20a3cbf_1003246thrust24THRUST_300001_SM_1000_NS12placeholders2_2E - _ZN41_INTERNAL_7637f6b7_4_k_cu_e20a3cbf_1003244cuda3std6ranges3__45__cpo5cdataE)
_ZN41_INTERNAL_7637f6b7_4_k_cu_e20a3cbf_1003244cuda3std6ranges3__45__cpo5cdataE:
	.zero		1
	.type		_ZN41_INTERNAL_7637f6b7_4_k_cu_e20a3cbf_1003246thrust24THRUST_300001_SM_1000_NS12placeholders2_2E,@object
	.size		_ZN41_INTERNAL_7637f6b7_4_k_cu_e20a3cbf_1003246thrust24THRUST_300001_SM_1000_NS12placeholders2_2E,(_ZN41_INTERNAL_7637f6b7_4_k_cu_e20a3cbf_1003244cuda3std3__45__cpo3endE - _ZN41_INTERNAL_7637f6b7_4_k_cu_e20a3cbf_1003246thrust24THRUST_300001_SM_1000_NS12placeholders2_2E)
_ZN41_INTERNAL_7637f6b7_4_k_cu_e20a3cbf_1003246thrust24THRUST_300001_SM_1000_NS12placeholders2_2E:
	.zero		1
	.type		_ZN41_INTERNAL_7637f6b7_4_k_cu_e20a3cbf_1003244cuda3std3__45__cpo3endE,@object
	.size		_ZN41_INTERNAL_7637f6b7_4_k_cu_e20a3cbf_1003244cuda3std3__45__cpo3endE,(_ZN41_INTERNAL_7637f6b7_4_k_cu_e20a3cbf_1003244cuda3std6ranges3__45__cpo3endE - _ZN41_INTERNAL_7637f6b7_4_k_cu_e20a3cbf_1003244cuda3std3__45__cpo3endE)
_ZN41_INTERNAL_7637f6b7_4_k_cu_e20a3cbf_1003244cuda3std3__45__cpo3endE:
	.zero		1
	.type		_ZN41_INTERNAL_7637f6b7_4_k_cu_e20a3cbf_1003244cuda3std6ranges3__45__cpo3endE,@object
	.size		_ZN41_INTERNAL_7637f6b7_4_k_cu_e20a3cbf_1003244cuda3std6ranges3__45__cpo3endE,(_ZN41_INTERNAL_7637f6b7_4_k_cu_e20a3cbf_1003246thrust24THRUST_300001_SM_1000_NS12placeholders2_6E - _ZN41_INTERNAL_7637f6b7_4_k_cu_e20a3cbf_1003244cuda3std6ranges3__45__cpo3endE)
_ZN41_INTERNAL_7637f6b7_4_k_cu_e20a3cbf_1003244cuda3std6ranges3__45__cpo3endE:
	.zero		1
	.type		_ZN41_INTERNAL_7637f6b7_4_k_cu_e20a3cbf_1003246thrust24THRUST_300001_SM_1000_NS12placeholders2_6E,@object
	.size		_ZN41_INTERNAL_7637f6b7_4_k_cu_e20a3cbf_1003246thrust24THRUST_300001_SM_1000_NS12placeholders2_6E,(_ZN41_INTERNAL_7637f6b7_4_k_cu_e20a3cbf_1003244cuda3std3__45__cpo4rendE - _ZN41_INTERNAL_7637f6b7_4_k_cu_e20a3cbf_1003246thrust24THRUST_300001_SM_1000_NS12placeholders2_6E)
_ZN41_INTERNAL_7637f6b7_4_k_cu_e20a3cbf_1003246thrust24THRUST_300001_SM_1000_NS12placeholders2_6E:
	.zero		1
	.type		_ZN41_INTERNAL_7637f6b7_4_k_cu_e20a3cbf_1003244cuda3std3__45__cpo4rendE,@object
	.size		_ZN41_INTERNAL_7637f6b7_4_k_cu_e20a3cbf_1003244cuda3std3__45__cpo4rendE,(_ZN41_INTERNAL_7637f6b7_4_k_cu_e20a3cbf_1003244cuda3std6ranges3__45__cpo9iter_swapE - _ZN41_INTERNAL_7637f6b7_4_k_cu_e20a3cbf_1003244cuda3std3__45__cpo4rendE)
_ZN41_INTERNAL_7637f6b7_4_k_cu_e20a3cbf_1003244cuda3std3__45__cpo4rendE:
	.zero		1
	.type		_ZN41_INTERNAL_7637f6b7_4_k_cu_e20a3cbf_1003244cuda3std6ranges3__45__cpo9iter_swapE,@object
	.size		_ZN41_INTERNAL_7637f6b7_4_k_cu_e20a3cbf_1003244cuda3std6ranges3__45__cpo9iter_swapE,(_ZN41_INTERNAL_7637f6b7_4_k_cu_e20a3cbf_1003244cuda3std3__48unexpectE - _ZN41_INTERNAL_7637f6b7_4_k_cu_e20a3cbf_1003244cuda3std6ranges3__45__cpo9iter_swapE)
_ZN41_INTERNAL_7637f6b7_4_k_cu_e20a3cbf_1003244cuda3std6ranges3__45__cpo9iter_swapE:
	.zero		1
	.type		_ZN41_INTERNAL_7637f6b7_4_k_cu_e20a3cbf_1003244cuda3std3__48unexpectE,@object
	.size		_ZN41_INTERNAL_7637f6b7_4_k_cu_e20a3cbf_1003244cuda3std3__48unexpectE,(_ZN41_INTERNAL_7637f6b7_4_k_cu_e20a3cbf_1003246thrust24THRUST_300001_SM_1000_NS8cuda_cub3parE - _ZN41_INTERNAL_7637f6b7_4_k_cu_e20a3cbf_1003244cuda3std3__48unexpectE)
_ZN41_INTERNAL_7637f6b7_4_k_cu_e20a3cbf_1003244cuda3std3__48unexpectE:
	.zero		1
	.type		_ZN41_INTERNAL_7637f6b7_4_k_cu_e20a3cbf_1003246thrust24THRUST_300001_SM_1000_NS8cuda_cub3parE,@object
	.size		_ZN41_INTERNAL_7637f6b7_4_k_cu_e20a3cbf_1003246thrust24THRUST_300001_SM_1000_NS8cuda_cub3parE,(_ZN41_INTERNAL_7637f6b7_4_k_cu_e20a3cbf_1003246thrust24THRUST_300001_SM_1000_NS12placeholders2_4E - _ZN41_INTERNAL_7637f6b7_4_k_cu_e20a3cbf_1003246thrust24THRUST_300001_SM_1000_NS8cuda_cub3parE)
_ZN41_INTERNAL_7637f6b7_4_k_cu_e20a3cbf_1003246thrust24THRUST_300001_SM_1000_NS8cuda_cub3parE:
	.zero		1
	.type		_ZN41_INTERNAL_7637f6b7_4_k_cu_e20a3cbf_1003246thrust24THRUST_300001_SM_1000_NS12placeholders2_4E,@object
	.size		_ZN41_INTERNAL_7637f6b7_4_k_cu_e20a3cbf_1003246thrust24THRUST_300001_SM_1000_NS12placeholders2_4E,(_ZN41_INTERNAL_7637f6b7_4_k_cu_e20a3cbf_1003244cuda3std3__45__cpo4cendE - _ZN41_INTERNAL_7637f6b7_4_k_cu_e20a3cbf_1003246thrust24THRUST_300001_SM_1000_NS12placeholders2_4E)
_ZN41_INTERNAL_7637f6b7_4_k_cu_e20a3cbf_1003246thrust24THRUST_300001_SM_1000_NS12placeholders2_4E:
	.zero		1
	.type		_ZN41_INTERNAL_7637f6b7_4_k_cu_e20a3cbf_1003244cuda3std3__45__cpo4cendE,@object
	.size		_ZN41_INTERNAL_7637f6b7_4_k_cu_e20a3cbf_1003244cuda3std3__45__cpo4cendE,(_ZN41_INTERNAL_7637f6b7_4_k_cu_e20a3cbf_1003244cuda3std6ranges3__45__cpo4cendE - _ZN41_INTERNAL_7637f6b7_4_k_cu_e20a3cbf_1003244cuda3std3__45__cpo4cendE)
_ZN41_INTERNAL_7637f6b7_4_k_cu_e20a3cbf_1003244cuda3std3__45__cpo4cendE:
	.zero		1
	.type		_ZN41_INTERNAL_7637f6b7_4_k_cu_e20a3cbf_1003244cuda3std6ranges3__45__cpo4cendE,@object
	.size		_ZN41_INTERNAL_7637f6b7_4_k_cu_e20a3cbf_1003244cuda3std6ranges3__45__cpo4cendE,(_ZN41_INTERNAL_7637f6b7_4_k_cu_e20a3cbf_1003244cuda3std3__420unreachable_sentinelE - _ZN41_INTERNAL_7637f6b7_4_k_cu_e20a3cbf_1003244cuda3std6ranges3__45__cpo4cendE)
_ZN41_INTERNAL_7637f6b7_4_k_cu_e20a3cbf_1003244cuda3std6ranges3__45__cpo4cendE:
	.zero		1
	.type		_ZN41_INTERNAL_7637f6b7_4_k_cu_e20a3cbf_1003244cuda3std3__420unreachable_sentinelE,@object
	.size		_ZN41_INTERNAL_7637f6b7_4_k_cu_e20a3cbf_1003244cuda3std3__420unreachable_sentinelE,(_ZN41_INTERNAL_7637f6b7_4_k_cu_e20a3cbf_1003244cuda3std6ranges3__45__cpo5ssizeE - _ZN41_INTERNAL_7637f6b7_4_k_cu_e20a3cbf_1003244cuda3std3__420unreachable_sentinelE)
_ZN41_INTERNAL_7637f6b7_4_k_cu_e20a3cbf_1003244cuda3std3__420unreachable_sentinelE:
	.zero		1
	.type		_ZN41_INTERNAL_7637f6b7_4_k_cu_e20a3cbf_1003244cuda3std6ranges3__45__cpo5ssizeE,@object
	.size		_ZN41_INTERNAL_7637f6b7_4_k_cu_e20a3cbf_1003244cuda3std6ranges3__45__cpo5ssizeE,(_ZN41_INTERNAL_7637f6b7_4_k_cu_e20a3cbf_1003246thrust24THRUST_300001_SM_1000_NS12placeholders2_8E - _ZN41_INTERNAL_7637f6b7_4_k_cu_e20a3cbf_1003244cuda3std6ranges3__45__cpo5ssizeE)
_ZN41_INTERNAL_7637f6b7_4_k_cu_e20a3cbf_1003244cuda3std6ranges3__45__cpo5ssizeE:
	.zero		1
	.type		_ZN41_INTERNAL_7637f6b7_4_k_cu_e20a3cbf_1003246thrust24THRUST_300001_SM_1000_NS12placeholders2_8E,@object
	.size		_ZN41_INTERNAL_7637f6b7_4_k_cu_e20a3cbf_1003246thrust24THRUST_300001_SM_1000_NS12placeholders2_8E,(_ZN41_INTERNAL_7637f6b7_4_k_cu_e20a3cbf_1003244cuda3std3__45__cpo5crendE - _ZN41_INTERNAL_7637f6b7_4_k_cu_e20a3cbf_1003246thrust24THRUST_300001_SM_1000_NS12placeholders2_8E)
_ZN41_INTERNAL_7637f6b7_4_k_cu_e20a3cbf_1003246thrust24THRUST_300001_SM_1000_NS12placeholders2_8E:
	.zero		1
	.type		_ZN41_INTERNAL_7637f6b7_4_k_cu_e20a3cbf_1003244cuda3std3__45__cpo5crendE,@object
	.size		_ZN41_INTERNAL_7637f6b7_4_k_cu_e20a3cbf_1003244cuda3std3__45__cpo5crendE,(_ZN41_INTERNAL_7637f6b7_4_k_cu_e20a3cbf_1003244cuda3std6ranges3__45__cpo4prevE - _ZN41_INTERNAL_7637f6b7_4_k_cu_e20a3cbf_1003244cuda3std3__45__cpo5crendE)
_ZN41_INTERNAL_7637f6b7_4_k_cu_e20a3cbf_1003244cuda3std3__45__cpo5crendE:
	.zero		1
	.type		_ZN41_INTERNAL_7637f6b7_4_k_cu_e20a3cbf_1003244cuda3std6ranges3__45__cpo4prevE,@object
	.size		_ZN41_INTERNAL_7637f6b7_4_k_cu_e20a3cbf_1003244cuda3std6ranges3__45__cpo4prevE,(_ZN41_INTERNAL_7637f6b7_4_k_cu_e20a3cbf_1003244cuda3std6ranges3__45__cpo9iter_moveE - _ZN41_INTERNAL_7637f6b7_4_k_cu_e20a3cbf_1003244cuda3std6ranges3__45__cpo4prevE)
_ZN41_INTERNAL_7637f6b7_4_k_cu_e20a3cbf_1003244cuda3std6ranges3__45__cpo4prevE:
	.zero		1
	.type		_ZN41_INTERNAL_7637f6b7_4_k_cu_e20a3cbf_1003244cuda3std6ranges3__45__cpo9iter_moveE,@object
	.size		_ZN41_INTERNAL_7637f6b7_4_k_cu_e20a3cbf_1003244cuda3std6ranges3__45__cpo9iter_moveE,(_ZN41_INTERNAL_7637f6b7_4_k_cu_e20a3cbf_1003246thrust24THRUST_300001_SM_1000_NS6system6detail10sequential3seqE - _ZN41_INTERNAL_7637f6b7_4_k_cu_e20a3cbf_1003244cuda3std6ranges3__45__cpo9iter_moveE)
_ZN41_INTERNAL_7637f6b7_4_k_cu_e20a3cbf_1003244cuda3std6ranges3__45__cpo9iter_moveE:
	.zero		1
	.type		_ZN41_INTERNAL_7637f6b7_4_k_cu_e20a3cbf_1003246thrust24THRUST_300001_SM_1000_NS6system6detail10sequential3seqE,@object
	.size		_ZN41_INTERNAL_7637f6b7_4_k_cu_e20a3cbf_1003246thrust24THRUST_300001_SM_1000_NS6system6detail10sequential3seqE,(.L_31 - _ZN41_INTERNAL_7637f6b7_4_k_cu_e20a3cbf_1003246thrust24THRUST_300001_SM_1000_NS6system6detail10sequential3seqE)
_ZN41_INTERNAL_7637f6b7_4_k_cu_e20a3cbf_1003246thrust24THRUST_300001_SM_1000_NS6system6detail10sequential3seqE:
	.zero		1
.L_31:


//--------------------- .nv.constant0._ZN3cub18CUB_300001_SM_10006detail11EmptyKernelIvEEvv --------------------------
	.section	.nv.constant0._ZN3cub18CUB_300001_SM_10006detail11EmptyKernelIvEEvv,"a",@progbits
	.sectionflags	@""
	.align	4
.nv.constant0._ZN3cub18CUB_300001_SM_10006detail11EmptyKernelIvEEvv:
	.zero		896


//--------------------- SYMBOLS --------------------------

	.type		.nv.reservedSmem.offset0,@object
	.size		.nv.reservedSmem.offset0,0x4
